	.headerflags	@"EF_CUDA_TEXMODE_UNIFIED EF_CUDA_64BIT_ADDRESS EF_CUDA_ACCELERATORS EF_CUDA_SM90 EF_CUDA_VIRTUAL_SM(EF_CUDA_SM90)"
	.elftype	@"ET_EXEC"


//--------------------- .nv.info                  --------------------------
	.section	.nv.info,"",@"SHT_CUDA_INFO"
	.align	4


	//----- nvinfo : EIATTR_REGCOUNT
	.align		4
        /*0000*/ 	.byte	0x04, 0x2f
        /*0002*/ 	.short	(.L_1 - .L_0)
	.align		4
.L_0:
        /*0004*/ 	.word	index@(triton_poi_fused_max_pool2d_with_indices_109)
        /*0008*/ 	.word	0x00000010


	//----- nvinfo : EIATTR_MIN_STACK_SIZE
	.align		4
.L_1:
        /*000c*/ 	.byte	0x04, 0x12
        /*000e*/ 	.short	(.L_3 - .L_2)
	.align		4
.L_2:
        /*0010*/ 	.word	index@(triton_poi_fused_max_pool2d_with_indices_109)
        /*0014*/ 	.word	0x00000000


	//----- nvinfo : EIATTR_FRAME_SIZE
	.align		4
.L_3:
        /*0018*/ 	.byte	0x04, 0x11
        /*001a*/ 	.short	(.L_5 - .L_4)
	.align		4
.L_4:
        /*001c*/ 	.word	index@(triton_poi_fused_max_pool2d_with_indices_109)
        /*0020*/ 	.word	0x00000000


	//----- nvinfo : EIATTR_MIN_STACK_SIZE
	.align		4
.L_5:
        /*0024*/ 	.byte	0x04, 0x12
        /*0026*/ 	.short	(.L_7 - .L_6)
	.align		4
.L_6:
        /*0028*/ 	.word	index@(triton_poi_fused_max_pool2d_with_indices_109)
        /*002c*/ 	.word	0x00000000
.L_7:


//--------------------- .nv.info.triton_poi_fused_max_pool2d_with_indices_109 --------------------------
	.section	.nv.info.triton_poi_fused_max_pool2d_with_indices_109,"",@"SHT_CUDA_INFO"
	.sectionflags	@""
	.align	4


	//----- nvinfo : EIATTR_CUDA_API_VERSION
	.align		4
        /*0000*/ 	.byte	0x04, 0x37
        /*0002*/ 	.short	(.L_9 - .L_8)
.L_8:
        /*0004*/ 	.word	0x0000007c


	//----- nvinfo : EIATTR_KPARAM_INFO
	.align		4
.L_9:
        /*0008*/ 	.byte	0x04, 0x17
        /*000a*/ 	.short	(.L_11 - .L_10)
.L_10:
        /*000c*/ 	.word	0x00000000
        /*0010*/ 	.short	0x0003
        /*0012*/ 	.short	0x0018
        /*0014*/ 	.byte	0x00, 0xf0, 0x11, 0x00


	//----- nvinfo : EIATTR_KPARAM_INFO
	.align		4
.L_11:
        /*0018*/ 	.byte	0x04, 0x17
        /*001a*/ 	.short	(.L_13 - .L_12)
.L_12:
        /*001c*/ 	.word	0x00000000
        /*0020*/ 	.short	0x0002
        /*0022*/ 	.short	0x0010
        /*0024*/ 	.byte	0x00, 0xf4, 0x21, 0x00


	//----- nvinfo : EIATTR_KPARAM_INFO
	.align		4
.L_13:
        /*0028*/ 	.byte	0x04, 0x17
        /*002a*/ 	.short	(.L_15 - .L_14)
.L_14:
        /*002c*/ 	.word	0x00000000
        /*0030*/ 	.short	0x0001
        /*0032*/ 	.short	0x0008
        /*0034*/ 	.byte	0x00, 0xf4, 0x21, 0x00


	//----- nvinfo : EIATTR_KPARAM_INFO
	.align		4
.L_15:
        /*0038*/ 	.byte	0x04, 0x17
        /*003a*/ 	.short	(.L_17 - .L_16)
.L_16:
        /*003c*/ 	.word	0x00000000
        /*0040*/ 	.short	0x0000
        /*0042*/ 	.short	0x0000
        /*0044*/ 	.byte	0x00, 0xf4, 0x21, 0x00


	//----- nvinfo : EIATTR_SPARSE_MMA_MASK
	.align		4
.L_17:
        /*0048*/ 	.byte	0x03, 0x50
        /*004a*/ 	.short	0x0000


	//----- nvinfo : EIATTR_MAXREG_COUNT
	.align		4
        /*004c*/ 	.byte	0x03, 0x1b
        /*004e*/ 	.short	0x00ff


	//----- nvinfo : EIATTR_EXIT_INSTR_OFFSETS
	.align		4
        /*0050*/ 	.byte	0x04, 0x1c
        /*0052*/ 	.short	(.L_19 - .L_18)


	//   ....[0]....
.L_18:
        /*0054*/ 	.word	0x000002c0


	//   ....[1]....
        /*0058*/ 	.word	0x000002e0


	//----- nvinfo : EIATTR_REQNTID
	.align		4
.L_19:
        /*005c*/ 	.byte	0x04, 0x10
        /*005e*/ 	.short	(.L_21 - .L_20)
.L_20:
        /*0060*/ 	.word	0x00000080
        /*0064*/ 	.word	0x00000001
        /*0068*/ 	.word	0x00000001


	//----- nvinfo : EIATTR_CBANK_PARAM_SIZE
	.align		4
.L_21:
        /*006c*/ 	.byte	0x03, 0x19
        /*006e*/ 	.short	0x001c


	//----- nvinfo : EIATTR_PARAM_CBANK
	.align		4
        /*0070*/ 	.byte	0x04, 0x0a
        /*0072*/ 	.short	(.L_23 - .L_22)
	.align		4
.L_22:
        /*0074*/ 	.word	index@(.nv.constant0.triton_poi_fused_max_pool2d_with_indices_109)
        /*0078*/ 	.short	0x0210
        /*007a*/ 	.short	0x001c


	//----- nvinfo : EIATTR_SW_WAR
	.align		4
.L_23:
        /*007c*/ 	.byte	0x04, 0x36
        /*007e*/ 	.short	(.L_25 - .L_24)
.L_24:
        /*0080*/ 	.word	0x00000008
.L_25:


//--------------------- .nv.callgraph             --------------------------
	.section	.nv.callgraph,"",@"SHT_CUDA_CALLGRAPH"
	.align	4
	.sectionentsize	8
	.align		4
        /*0000*/ 	.word	0x00000000
	.align		4
        /*0004*/ 	.word	0xffffffff
	.align		4
        /*0008*/ 	.word	0x00000000
	.align		4
        /*000c*/ 	.word	0xfffffffe
	.align		4
        /*0010*/ 	.word	0x00000000
	.align		4
        /*0014*/ 	.word	0xfffffffd
	.align		4
        /*0018*/ 	.word	0x00000000
	.align		4
        /*001c*/ 	.word	0xfffffffc


//--------------------- .text.triton_poi_fused_max_pool2d_with_indices_109 --------------------------
	.section	.text.triton_poi_fused_max_pool2d_with_indices_109,"ax",@progbits
	.align	128
        .global         triton_poi_fused_max_pool2d_with_indices_109
        .type           triton_poi_fused_max_pool2d_with_indices_109,@function
        .size           triton_poi_fused_max_pool2d_with_indices_109,(.L_x_1 - triton_poi_fused_max_pool2d_with_indices_109)
        .other          triton_poi_fused_max_pool2d_with_indices_109,@"STO_CUDA_ENTRY STV_DEFAULT"
triton_poi_fused_max_pool2d_with_indices_109:
.text.triton_poi_fused_max_pool2d_with_indices_109:
[----:B------:R-:W0:Y:S02]  /*0000*/  LDC R1, c[0x0][0x28] ;  /* 0x00000a00ff017b82 */ /* 0x000e240000000800 */
[----:B------:R-:W1:Y:S01]  /*0010*/  S2R R0, SR_TID.X ;  /* 0x0000000000007919 */ /* 0x000e620000002100 */
[----:B------:R-:W-:Y:S02]  /*0020*/  CS2R R10, SRZ ;  /* 0x00000000000a7805 */ /* 0x000fe4000001ff00 */
[----:B------:R-:W-:Y:S01]  /*0030*/  CS2R R12, SRZ ;  /* 0x00000000000c7805 */ /* 0x000fe2000001ff00 */
[----:B------:R-:W-:Y:S01]  /*0040*/  ULDC.64 UR4, c[0x0][0x208] ;  /* 0x0000820000047ab9 */ /* 0x000fe20000000a00 */
[----:B------:R-:W2:Y:S01]  /*0050*/  S2R R3, SR_CTAID.X ;  /* 0x0000000000037919 */ /* 0x000ea20000002500 */
[----:B------:R-:W-:Y:S01]  /*0060*/  ULDC.64 UR6, c[0x0][0x220] ;  /* 0x0000880000067ab9 */ /* 0x000fe20000000a00 */
[----:B-1----:R-:W-:-:S05]  /*0070*/  LOP3.LUT R0, R0, 0x7f, RZ, 0xc0, !PT ;  /* 0x0000007f00007812 */ /* 0x002fca00078ec0ff */
[----:B--2---:R-:W-:Y:S02]  /*0080*/  IMAD R0, R3, 0x80, R0 ;  /* 0x0000008003007824 */ /* 0x004fe400078e0200 */
[----:B------:R-:W1:Y:S03]  /*0090*/  LDC.64 R2, c[0x0][0x210] ;  /* 0x00008400ff027b82 */ /* 0x000e660000000a00 */
[----:B------:R-:W-:Y:S02]  /*00a0*/  SHF.R.S32.HI R5, RZ, 0x1f, R0 ;  /* 0x0000001fff057819 */ /* 0x000fe40000011400 */
[----:B------:R-:W-:Y:S02]  /*00b0*/  ISETP.GE.AND P0, PT, R0, 0x400, PT ;  /* 0x000004000000780c */ /* 0x000fe40003f06270 */
[----:B------:R-:W-:-:S04]  /*00c0*/  LEA.HI R5, R5, R0, RZ, 0x2 ;  /* 0x0000000005057211 */ /* 0x000fc800078f10ff */
[C---:B------:R-:W-:Y:S01]  /*00d0*/  LOP3.LUT R7, R5.reuse, 0x7ffffffc, RZ, 0xc0, !PT ;  /* 0x7ffffffc05077812 */ /* 0x040fe200078ec0ff */
[----:B------:R-:W-:-:S04]  /*00e0*/  IMAD.SHL.U32 R5, R5, 0x4, RZ ;  /* 0x0000000405057824 */ /* 0x000fc800078e00ff */
[----:B------:R-:W-:Y:S01]  /*00f0*/  IMAD.IADD R7, R0, 0x1, -R7 ;  /* 0x0000000100077824 */ /* 0x000fe200078e0a07 */
[----:B------:R-:W-:-:S05]  /*0100*/  LOP3.LUT R4, R5, 0xfffffff0, RZ, 0xc0, !PT ;  /* 0xfffffff005047812 */ /* 0x000fca00078ec0ff */
[----:B------:R-:W-:-:S04]  /*0110*/  IMAD R9, R7, 0x2, R4 ;  /* 0x0000000207097824 */ /* 0x000fc800078e0204 */
[----:B-1----:R-:W-:-:S04]  /*0120*/  IMAD.WIDE R4, R9, 0x4, R2 ;  /* 0x0000000409047825 */ /* 0x002fc800078e0202 */
[----:B------:R-:W-:Y:S01]  /*0130*/  VIADD R7, R9, 0x8 ;  /* 0x0000000809077836 */ /* 0x000fe20000000000 */
[----:B------:R-:W2:Y:S04]  /*0140*/  @!P0 LDG.E.EL R10, desc[UR4][R4.64] ;  /* 0x00000004040a8981 */ /* 0x000ea8000c2e1900 */
[----:B------:R-:W2:Y:S01]  /*0150*/  @!P0 LDG.E.EL R13, desc[UR4][R4.64+0x4] ;  /* 0x00000404040d8981 */ /* 0x000ea2000c2e1900 */
[----:B------:R-:W-:-:S04]  /*0160*/  IMAD.WIDE R6, R7, 0x4, R2 ;  /* 0x0000000407067825 */ /* 0x000fc800078e0202 */
[----:B------:R-:W-:Y:S01]  /*0170*/  VIADD R9, R9, 0x9 ;  /* 0x0000000909097836 */ /* 0x000fe20000000000 */
[----:B------:R-:W3:Y:S03]  /*0180*/  @!P0 LDG.E.EL R12, desc[UR4][R6.64] ;  /* 0x00000004060c8981 */ /* 0x000ee6000c2e1900 */
[----:B------:R-:W-:Y:S02]  /*0190*/  IMAD.WIDE R2, R9, 0x4, R2 ;  /* 0x0000000409027825 */ /* 0x000fe400078e0202 */
[----:B------:R-:W1:Y:S03]  /*01a0*/  LDC.64 R8, c[0x0][0x218] ;  /* 0x00008600ff087b82 */ /* 0x000e660000000a00 */
[----:B------:R1:W4:Y:S02]  /*01b0*/  @!P0 LDG.E.EL R11, desc[UR4][R2.64] ;  /* 0x00000004020b8981 */ /* 0x000324000c2e1900 */
[----:B-1----:R-:W-:Y:S01]  /*01c0*/  IMAD.WIDE R2, R0, 0x4, R8 ;  /* 0x0000000400027825 */ /* 0x002fe200078e0208 */
[----:B--2---:R-:W-:-:S02]  /*01d0*/  FSETP.GT.AND P3, PT, R13, R10, PT ;  /* 0x0000000a0d00720b */ /* 0x004fc40003f64000 */
[----:B------:R-:W-:Y:S02]  /*01e0*/  FSETP.NAN.AND P1, PT, R13, R13, PT ;  /* 0x0000000d0d00720b */ /* 0x000fe40003f28000 */
[----:B------:R-:W-:Y:S02]  /*01f0*/  SEL R5, RZ, 0x1, !P3 ;  /* 0x00000001ff057807 */ /* 0x000fe40005800000 */
[----:B---3--:R-:W-:-:S07]  /*0200*/  FSETP.NAN.AND P4, PT, R12, R12, PT ;  /* 0x0000000c0c00720b */ /* 0x008fce0003f88000 */
[----:B------:R-:W-:Y:S02]  /*0210*/  @!P3 FSEL R13, R13, R10, P1 ;  /* 0x0000000a0d0db208 */ /* 0x000fe40000800000 */
[----:B----4-:R-:W-:Y:S02]  /*0220*/  FSETP.NAN.AND P2, PT, R11, R11, PT ;  /* 0x0000000b0b00720b */ /* 0x010fe40003f48000 */
[----:B------:R-:W-:-:S04]  /*0230*/  FSETP.GEU.AND P1, PT, R13, R12, PT ;  /* 0x0000000c0d00720b */ /* 0x000fc80003f2e000 */
[----:B------:R-:W-:Y:S02]  /*0240*/  @!P4 FSEL R12, R12, R13, !P1 ;  /* 0x0000000d0c0cc208 */ /* 0x000fe40004800000 */
[----:B------:R-:W-:Y:S02]  /*0250*/  SEL R6, R5, 0x2, P1 ;  /* 0x0000000205067807 */ /* 0x000fe40000800000 */
[----:B------:R-:W-:-:S04]  /*0260*/  FSETP.GEU.AND P4, PT, R12, R11, PT ;  /* 0x0000000b0c00720b */ /* 0x000fc80003f8e000 */
[----:B------:R-:W-:Y:S02]  /*0270*/  @!P2 SEL R11, R11, R12, !P4 ;  /* 0x0000000c0b0ba207 */ /* 0x000fe40006000000 */
[----:B------:R-:W-:Y:S02]  /*0280*/  IADD3 R4, P2, R0, UR6, RZ ;  /* 0x0000000600047c10 */ /* 0x000fe4000ff5e0ff */
[----:B------:R-:W-:Y:S01]  /*0290*/  SEL R7, R6, 0x3, P4 ;  /* 0x0000000306077807 */ /* 0x000fe20002000000 */
[----:B------:R1:W-:Y:S01]  /*02a0*/  @!P0 STG.E desc[UR4][R2.64], R11 ;  /* 0x0000000b02008986 */ /* 0x0003e2000c101904 */
[----:B------:R-:W-:Y:S01]  /*02b0*/  LEA.HI.X.SX32 R5, R0, UR7, 0x1, P2 ;  /* 0x0000000700057c11 */ /* 0x000fe200090f0eff */
[----:B------:R-:W-:Y:S08]  /*02c0*/  @P0 EXIT ;  /* 0x000000000000094d */ /* 0x000ff00003800000 */
[----:B------:R-:W-:Y:S01]  /*02d0*/  STG.E.U8 desc[UR4][R4.64], R7 ;  /* 0x0000000704007986 */ /* 0x000fe2000c101104 */
[----:B------:R-:W-:Y:S05]  /*02e0*/  EXIT ;  /* 0x000000000000794d */ /* 0x000fea0003800000 */
.L_x_0:
[----:B------:R-:W-:-:S00]  /*02f0*/  BRA `(.L_x_0) ;  /* 0xfffffffc00fc7947 */ /* 0x000fc0000383ffff */
[----:B------:R-:W-:-:S00]  /*0300*/  NOP ;  /* 0x0000000000007918 */ /* 0x000fc00000000000 */
[----:B------:R-:W-:-:S00]  /*0310*/  NOP ;  /* 0x0000000000007918 */ /* 0x000fc00000000000 */
[----:B------:R-:W-:-:S00]  /*0320*/  NOP ;  /* 0x0000000000007918 */ /* 0x000fc00000000000 */
[----:B------:R-:W-:-:S00]  /*0330*/  NOP ;  /* 0x0000000000007918 */ /* 0x000fc00000000000 */
[----:B------:R-:W-:-:S00]  /*0340*/  NOP ;  /* 0x0000000000007918 */ /* 0x000fc00000000000 */
[----:B------:R-:W-:-:S00]  /*0350*/  NOP ;  /* 0x0000000000007918 */ /* 0x000fc00000000000 */
[----:B------:R-:W-:-:S00]  /*0360*/  NOP ;  /* 0x0000000000007918 */ /* 0x000fc00000000000 */
[----:B------:R-:W-:-:S00]  /*0370*/  NOP ;  /* 0x0000000000007918 */ /* 0x000fc00000000000 */
.L_x_1:


//--------------------- .nv.constant0.triton_poi_fused_max_pool2d_with_indices_109 --------------------------
	.section	.nv.constant0.triton_poi_fused_max_pool2d_with_indices_109,"a",@progbits
	.sectionflags	@""
	.align	4
.nv.constant0.triton_poi_fused_max_pool2d_with_indices_109:
	.zero		556
